	.headerflags	@"EF_CUDA_TEXMODE_UNIFIED EF_CUDA_64BIT_ADDRESS EF_CUDA_ACCELERATORS EF_CUDA_SM90 EF_CUDA_VIRTUAL_SM(EF_CUDA_SM90)"
	.elftype	@"ET_EXEC"


//--------------------- .nv.info                  --------------------------
	.section	.nv.info,"",@"SHT_CUDA_INFO"
	.align	4


	//----- nvinfo : EIATTR_REGCOUNT
	.align		4
        /*0000*/ 	.byte	0x04, 0x2f
        /*0002*/ 	.short	(.L_3 - .L_2)
	.align		4
.L_2:
        /*0004*/ 	.word	index@(triton_poi_fused__native_batch_norm_legit_no_training_add_silu_7)
        /*0008*/ 	.word	0x00000014


	//----- nvinfo : EIATTR_MIN_STACK_SIZE
	.align		4
.L_3:
        /*000c*/ 	.byte	0x04, 0x12
        /*000e*/ 	.short	(.L_5 - .L_4)
	.align		4
.L_4:
        /*0010*/ 	.word	index@(triton_poi_fused__native_batch_norm_legit_no_training_add_silu_7)
        /*0014*/ 	.word	0x00000000


	//----- nvinfo : EIATTR_FRAME_SIZE
	.align		4
.L_5:
        /*0018*/ 	.byte	0x04, 0x11
        /*001a*/ 	.short	(.L_7 - .L_6)
	.align		4
.L_6:
        /*001c*/ 	.word	index@(triton_poi_fused__native_batch_norm_legit_no_training_add_silu_7)
        /*0020*/ 	.word	0x00000000


	//----- nvinfo : EIATTR_MIN_STACK_SIZE
	.align		4
.L_7:
        /*0024*/ 	.byte	0x04, 0x12
        /*0026*/ 	.short	(.L_9 - .L_8)
	.align		4
.L_8:
        /*0028*/ 	.word	index@(triton_poi_fused__native_batch_norm_legit_no_training_add_silu_7)
        /*002c*/ 	.word	0x00000000
.L_9:


//--------------------- .nv.info.triton_poi_fused__native_batch_norm_legit_no_training_add_silu_7 --------------------------
	.section	.nv.info.triton_poi_fused__native_batch_norm_legit_no_training_add_silu_7,"",@"SHT_CUDA_INFO"
	.sectionflags	@""
	.align	4


	//----- nvinfo : EIATTR_CUDA_API_VERSION
	.align		4
        /*0000*/ 	.byte	0x04, 0x37
        /*0002*/ 	.short	(.L_11 - .L_10)
.L_10:
        /*0004*/ 	.word	0x0000007c


	//----- nvinfo : EIATTR_KPARAM_INFO
	.align		4
.L_11:
        /*0008*/ 	.byte	0x04, 0x17
        /*000a*/ 	.short	(.L_13 - .L_12)
.L_12:
        /*000c*/ 	.word	0x00000000
        /*0010*/ 	.short	0x0007
        /*0012*/ 	.short	0x0038
        /*0014*/ 	.byte	0x00, 0xf0, 0x11, 0x00


	//----- nvinfo : EIATTR_KPARAM_INFO
	.align		4
.L_13:
        /*0018*/ 	.byte	0x04, 0x17
        /*001a*/ 	.short	(.L_15 - .L_14)
.L_14:
        /*001c*/ 	.word	0x00000000
        /*0020*/ 	.short	0x0006
        /*0022*/ 	.short	0x0030
        /*0024*/ 	.byte	0x00, 0xf4, 0x21, 0x00


	//----- nvinfo : EIATTR_KPARAM_INFO
	.align		4
.L_15:
        /*0028*/ 	.byte	0x04, 0x17
        /*002a*/ 	.short	(.L_17 - .L_16)
.L_16:
        /*002c*/ 	.word	0x00000000
        /*0030*/ 	.short	0x0005
        /*0032*/ 	.short	0x0028
        /*0034*/ 	.byte	0x00, 0xf4, 0x21, 0x00


	//----- nvinfo : EIATTR_KPARAM_INFO
	.align		4
.L_17:
        /*0038*/ 	.byte	0x04, 0x17
        /*003a*/ 	.short	(.L_19 - .L_18)
.L_18:
        /*003c*/ 	.word	0x00000000
        /*0040*/ 	.short	0x0004
        /*0042*/ 	.short	0x0020
        /*0044*/ 	.byte	0x00, 0xf4, 0x21, 0x00


	//----- nvinfo : EIATTR_KPARAM_INFO
	.align		4
.L_19:
        /*0048*/ 	.byte	0x04, 0x17
        /*004a*/ 	.short	(.L_21 - .L_20)
.L_20:
        /*004c*/ 	.word	0x00000000
        /*0050*/ 	.short	0x0003
        /*0052*/ 	.short	0x0018
        /*0054*/ 	.byte	0x00, 0xf4, 0x21, 0x00


	//----- nvinfo : EIATTR_KPARAM_INFO
	.align		4
.L_21:
        /*0058*/ 	.byte	0x04, 0x17
        /*005a*/ 	.short	(.L_23 - .L_22)
.L_22:
        /*005c*/ 	.word	0x00000000
        /*0060*/ 	.short	0x0002
        /*0062*/ 	.short	0x0010
        /*0064*/ 	.byte	0x00, 0xf4, 0x21, 0x00


	//----- nvinfo : EIATTR_KPARAM_INFO
	.align		4
.L_23:
        /*0068*/ 	.byte	0x04, 0x17
        /*006a*/ 	.short	(.L_25 - .L_24)
.L_24:
        /*006c*/ 	.word	0x00000000
        /*0070*/ 	.short	0x0001
        /*0072*/ 	.short	0x0008
        /*0074*/ 	.byte	0x00, 0xf4, 0x21, 0x00


	//----- nvinfo : EIATTR_KPARAM_INFO
	.align		4
.L_25:
        /*0078*/ 	.byte	0x04, 0x17
        /*007a*/ 	.short	(.L_27 - .L_26)
.L_26:
        /*007c*/ 	.word	0x00000000
        /*0080*/ 	.short	0x0000
        /*0082*/ 	.short	0x0000
        /*0084*/ 	.byte	0x00, 0xf4, 0x21, 0x00


	//----- nvinfo : EIATTR_SPARSE_MMA_MASK
	.align		4
.L_27:
        /*0088*/ 	.byte	0x03, 0x50
        /*008a*/ 	.short	0x0000


	//----- nvinfo : EIATTR_MAXREG_COUNT
	.align		4
        /*008c*/ 	.byte	0x03, 0x1b
        /*008e*/ 	.short	0x00ff


	//----- nvinfo : EIATTR_EXIT_INSTR_OFFSETS
	.align		4
        /*0090*/ 	.byte	0x04, 0x1c
        /*0092*/ 	.short	(.L_29 - .L_28)


	//   ....[0]....
.L_28:
        /*0094*/ 	.word	0x000003e0


	//   ....[1]....
        /*0098*/ 	.word	0x00000400


	//----- nvinfo : EIATTR_REQNTID
	.align		4
.L_29:
        /*009c*/ 	.byte	0x04, 0x10
        /*009e*/ 	.short	(.L_31 - .L_30)
.L_30:
        /*00a0*/ 	.word	0x00000080
        /*00a4*/ 	.word	0x00000001
        /*00a8*/ 	.word	0x00000001


	//----- nvinfo : EIATTR_CBANK_PARAM_SIZE
	.align		4
.L_31:
        /*00ac*/ 	.byte	0x03, 0x19
        /*00ae*/ 	.short	0x003c


	//----- nvinfo : EIATTR_PARAM_CBANK
	.align		4
        /*00b0*/ 	.byte	0x04, 0x0a
        /*00b2*/ 	.short	(.L_33 - .L_32)
	.align		4
.L_32:
        /*00b4*/ 	.word	index@(.nv.constant0.triton_poi_fused__native_batch_norm_legit_no_training_add_silu_7)
        /*00b8*/ 	.short	0x0210
        /*00ba*/ 	.short	0x003c


	//----- nvinfo : EIATTR_SW_WAR
	.align		4
.L_33:
        /*00bc*/ 	.byte	0x04, 0x36
        /*00be*/ 	.short	(.L_35 - .L_34)
.L_34:
        /*00c0*/ 	.word	0x00000008
.L_35:


//--------------------- .nv.callgraph             --------------------------
	.section	.nv.callgraph,"",@"SHT_CUDA_CALLGRAPH"
	.align	4
	.sectionentsize	8
	.align		4
        /*0000*/ 	.word	0x00000000
	.align		4
        /*0004*/ 	.word	0xffffffff
	.align		4
        /*0008*/ 	.word	0x00000000
	.align		4
        /*000c*/ 	.word	0xfffffffe
	.align		4
        /*0010*/ 	.word	0x00000000
	.align		4
        /*0014*/ 	.word	0xfffffffd
	.align		4
        /*0018*/ 	.word	0x00000000
	.align		4
        /*001c*/ 	.word	0xfffffffc


//--------------------- .nv.constant4             --------------------------
	.section	.nv.constant4,"a",@progbits
	.align	8
	.align		8
.nv.constant4:
        /*0000*/ 	.dword	_$_str
	.align		8
        /*0008*/ 	.dword	_$_str_$_2


//--------------------- .text.triton_poi_fused__native_batch_norm_legit_no_training_add_silu_7 --------------------------
	.section	.text.triton_poi_fused__native_batch_norm_legit_no_training_add_silu_7,"ax",@progbits
	.align	128
        .global         triton_poi_fused__native_batch_norm_legit_no_training_add_silu_7
        .type           triton_poi_fused__native_batch_norm_legit_no_training_add_silu_7,@function
        .size           triton_poi_fused__native_batch_norm_legit_no_training_add_silu_7,(.L_x_1 - triton_poi_fused__native_batch_norm_legit_no_training_add_silu_7)
        .other          triton_poi_fused__native_batch_norm_legit_no_training_add_silu_7,@"STO_CUDA_ENTRY STV_DEFAULT"
triton_poi_fused__native_batch_norm_legit_no_training_add_silu_7:
.text.triton_poi_fused__native_batch_norm_legit_no_training_add_silu_7:
[----:B------:R-:W0:Y:S01]  /*0000*/  LDC R1, c[0x0][0x28] ;  /* 0x00000a00ff017b82 */ /* 0x000e220000000800 */
[----:B------:R-:W1:Y:S07]  /*0010*/  S2R R0, SR_TID.X ;  /* 0x0000000000007919 */ /* 0x000e6e0000002100 */
[----:B------:R-:W2:Y:S01]  /*0020*/  LDC.64 R10, c[0x0][0x228] ;  /* 0x00008a00ff0a7b82 */ /* 0x000ea20000000a00 */
[----:B------:R-:W-:Y:S01]  /*0030*/  ULDC.64 UR4, c[0x0][0x208] ;  /* 0x0000820000047ab9 */ /* 0x000fe20000000a00 */
[----:B------:R-:W3:Y:S06]  /*0040*/  S2R R3, SR_CTAID.X ;  /* 0x0000000000037919 */ /* 0x000eec0000002500 */
[----:B------:R-:W4:Y:S08]  /*0050*/  LDC.64 R6, c[0x0][0x218] ;  /* 0x00008600ff067b82 */ /* 0x000f300000000a00 */
[----:B------:R-:W5:Y:S08]  /*0060*/  LDC.64 R8, c[0x0][0x220] ;  /* 0x00008800ff087b82 */ /* 0x000f700000000a00 */
[----:B------:R-:W5:Y:S01]  /*0070*/  LDC.64 R12, c[0x0][0x230] ;  /* 0x00008c00ff0c7b82 */ /* 0x000f620000000a00 */
[----:B-1----:R-:W-:-:S07]  /*0080*/  LOP3.LUT R0, R0, 0x7f, RZ, 0xc0, !PT ;  /* 0x0000007f00007812 */ /* 0x002fce00078ec0ff */
[----:B------:R-:W1:Y:S01]  /*0090*/  LDC.64 R14, c[0x0][0x238] ;  /* 0x00008e00ff0e7b82 */ /* 0x000e620000000a00 */
[----:B---3--:R-:W-:-:S04]  /*00a0*/  LEA R0, R3, R0, 0x7 ;  /* 0x0000000003007211 */ /* 0x008fc800078e38ff */
[C---:B------:R-:W-:Y:S01]  /*00b0*/  ISETP.GE.AND P0, PT, R0.reuse, 0x180, PT ;  /* 0x000001800000780c */ /* 0x040fe20003f06270 */
[----:B------:R-:W-:-:S05]  /*00c0*/  IMAD.HI R2, R0, 0x2aaaaaab, RZ ;  /* 0x2aaaaaab00027827 */ /* 0x000fca00078e02ff */
[----:B------:R-:W-:-:S04]  /*00d0*/  SHF.R.U32.HI R3, RZ, 0x1f, R2 ;  /* 0x0000001fff037819 */ /* 0x000fc80000011602 */
[----:B------:R-:W-:-:S05]  /*00e0*/  LEA.HI R3, R2, R3, RZ, 0x1e ;  /* 0x0000000302037211 */ /* 0x000fca00078ff0ff */
[----:B------:R-:W-:Y:S01]  /*00f0*/  IMAD R5, R3, -0x18, R0 ;  /* 0xffffffe803057824 */ /* 0x000fe200078e0200 */
[----:B------:R-:W-:-:S03]  /*0100*/  CS2R R2, SRZ ;  /* 0x0000000000027805 */ /* 0x000fc6000001ff00 */
[----:B--2---:R-:W-:-:S05]  /*0110*/  IMAD.WIDE R10, R5, 0x4, R10 ;  /* 0x00000004050a7825 */ /* 0x004fca00078e020a */
[----:B------:R2:W3:Y:S01]  /*0120*/  @!P0 LDG.E.EL R2, desc[UR4][R10.64] ;  /* 0x000000040a028981 */ /* 0x0004e2000c2e1900 */
[----:B------:R-:W-:Y:S01]  /*0130*/  HFMA2.MMA R4, -RZ, RZ, 0, 0 ;  /* 0x00000000ff047435 */ /* 0x000fe200000001ff */
[----:B----4-:R-:W-:-:S04]  /*0140*/  IMAD.WIDE R6, R0, 0x4, R6 ;  /* 0x0000000400067825 */ /* 0x010fc800078e0206 */
[----:B-----5:R-:W-:Y:S01]  /*0150*/  IMAD.WIDE R8, R5, 0x4, R8 ;  /* 0x0000000405087825 */ /* 0x020fe200078e0208 */
[----:B------:R-:W4:Y:S01]  /*0160*/  @!P0 LDG.E R3, desc[UR4][R6.64] ;  /* 0x0000000406038981 */ /* 0x000f22000c1e1900 */
[----:B------:R-:W-:-:S03]  /*0170*/  CS2R R16, SRZ ;  /* 0x0000000000107805 */ /* 0x000fc6000001ff00 */
[----:B------:R5:W4:Y:S01]  /*0180*/  @!P0 LDG.E.EL R4, desc[UR4][R8.64] ;  /* 0x0000000408048981 */ /* 0x000b22000c2e1900 */
[----:B0-2---:R-:W-:-:S04]  /*0190*/  IMAD.WIDE R10, R5, 0x4, R12 ;  /* 0x00000004050a7825 */ /* 0x005fc800078e020c */
[----:B-1----:R-:W-:Y:S01]  /*01a0*/  IMAD.WIDE R12, R5, 0x4, R14 ;  /* 0x00000004050c7825 */ /* 0x002fe200078e020e */
[----:B------:R-:W2:Y:S01]  /*01b0*/  @!P0 LDG.E.EL R16, desc[UR4][R10.64] ;  /* 0x000000040a108981 */ /* 0x000ea2000c2e1900 */
[----:B------:R-:W0:Y:S03]  /*01c0*/  LDC.64 R14, c[0x0][0x240] ;  /* 0x00009000ff0e7b82 */ /* 0x000e260000000a00 */
[----:B------:R-:W2:Y:S01]  /*01d0*/  @!P0 LDG.E.EL R17, desc[UR4][R12.64] ;  /* 0x000000040c118981 */ /* 0x000ea2000c2e1900 */
[----:B------:R-:W-:Y:S01]  /*01e0*/  MOV R5, RZ ;  /* 0x000000ff00057202 */ /* 0x000fe20000000f00 */
[----:B0-----:R-:W-:-:S05]  /*01f0*/  IMAD.WIDE R14, R0, 0x4, R14 ;  /* 0x00000004000e7825 */ /* 0x001fca00078e020e */
[----:B------:R-:W2:Y:S01]  /*0200*/  @!P0 LDG.E R5, desc[UR4][R14.64] ;  /* 0x000000040e058981 */ /* 0x000ea2000c1e1900 */
[----:B-----5:R-:W-:Y:S01]  /*0210*/  HFMA2.MMA R9, -RZ, RZ, 1.625, 0 ;  /* 0x3e800000ff097435 */ /* 0x020fe200000001ff */
[----:B---3--:R-:W-:-:S04]  /*0220*/  FADD R2, R2, 0.0010000000474974513054 ;  /* 0x3a83126f02027421 */ /* 0x008fc80000000000 */
[----:B------:R-:W0:Y:S01]  /*0230*/  MUFU.SQRT R6, R2 ;  /* 0x0000000200067308 */ /* 0x000e220000002000 */
[----:B----4-:R-:W-:Y:S01]  /*0240*/  FADD R3, -R4, R3 ;  /* 0x0000000304037221 */ /* 0x010fe20000000100 */
[C---:B0-----:R-:W-:Y:S02]  /*0250*/  FSETP.GT.AND P1, PT, R6.reuse, 8.50705917302346158658e+37, PT ;  /* 0x7e8000000600780b */ /* 0x041fe40003f24000 */
[----:B------:R-:W-:Y:S02]  /*0260*/  FSETP.GEU.AND P2, PT, R6, 1.175494350822287508e-38, PT ;  /* 0x008000000600780b */ /* 0x000fe40003f4e000 */
[----:B------:R-:W-:-:S09]  /*0270*/  FSEL R7, R9, 1, P1 ;  /* 0x3f80000009077808 */ /* 0x000fd20000800000 */
[----:B------:R-:W-:Y:S02]  /*0280*/  @P1 FMUL R6, R6, 0.25 ;  /* 0x3e80000006061820 */ /* 0x000fe40000400000 */
[----:B------:R-:W-:Y:S02]  /*0290*/  @!P2 FMUL R7, R7, 16777216 ;  /* 0x4b8000000707a820 */ /* 0x000fe40000400000 */
[----:B------:R-:W-:-:S06]  /*02a0*/  @!P2 FMUL R6, R6, 16777216 ;  /* 0x4b8000000606a820 */ /* 0x000fcc0000400000 */
[----:B------:R-:W0:Y:S02]  /*02b0*/  MUFU.RCP R6, R6 ;  /* 0x0000000600067308 */ /* 0x000e240000001000 */
[----:B0-----:R-:W-:-:S04]  /*02c0*/  FMUL R4, R6, R7 ;  /* 0x0000000706047220 */ /* 0x001fc80000400000 */
[----:B------:R-:W-:-:S04]  /*02d0*/  FMUL R4, R3, R4 ;  /* 0x0000000403047220 */ /* 0x000fc80000400000 */
[----:B--2---:R-:W-:-:S04]  /*02e0*/  FFMA R4, R4, R16, R17 ;  /* 0x0000001004047223 */ /* 0x004fc80000000011 */
[----:B------:R-:W-:-:S04]  /*02f0*/  FADD R2, RZ, -R4 ;  /* 0x80000004ff027221 */ /* 0x000fc80000000000 */
[----:B------:R-:W-:-:S05]  /*0300*/  FMUL R7, R2, 1.4426950216293334961 ;  /* 0x3fb8aa3b02077820 */ /* 0x000fca0000400000 */
[----:B------:R-:W-:-:S13]  /*0310*/  FSETP.GEU.AND P1, PT, R7, -126, PT ;  /* 0xc2fc00000700780b */ /* 0x000fda0003f2e000 */
[----:B------:R-:W-:-:S04]  /*0320*/  @!P1 FMUL R7, R7, 0.5 ;  /* 0x3f00000007079820 */ /* 0x000fc80000400000 */
[----:B------:R-:W0:Y:S02]  /*0330*/  MUFU.EX2 R2, R7 ;  /* 0x0000000700027308 */ /* 0x000e240000000800 */
[----:B0-----:R-:W-:-:S04]  /*0340*/  @!P1 FMUL R2, R2, R2 ;  /* 0x0000000202029220 */ /* 0x001fc80000400000 */
[----:B------:R-:W-:Y:S02]  /*0350*/  FADD R6, R2, 1 ;  /* 0x3f80000002067421 */ /* 0x000fe40000000000 */
[----:B------:R-:W0:Y:S03]  /*0360*/  LDC.64 R2, c[0x0][0x210] ;  /* 0x00008400ff027b82 */ /* 0x000e260000000a00 */
[----:B------:R-:W-:-:S04]  /*0370*/  FSETP.GT.AND P1, PT, R6, 8.50705917302346158658e+37, PT ;  /* 0x7e8000000600780b */ /* 0x000fc80003f24000 */
[----:B------:R-:W-:-:S09]  /*0380*/  FSEL R9, R9, 1, P1 ;  /* 0x3f80000009097808 */ /* 0x000fd20000800000 */
[----:B------:R-:W-:-:S06]  /*0390*/  @P1 FMUL R6, R6, 0.25 ;  /* 0x3e80000006061820 */ /* 0x000fcc0000400000 */
[----:B------:R-:W1:Y:S01]  /*03a0*/  MUFU.RCP R6, R6 ;  /* 0x0000000600067308 */ /* 0x000e620000001000 */
[----:B0-----:R-:W-:-:S04]  /*03b0*/  IMAD.WIDE R2, R0, 0x4, R2 ;  /* 0x0000000400027825 */ /* 0x001fc800078e0202 */
[----:B-1----:R-:W-:-:S04]  /*03c0*/  FMUL R9, R6, R9 ;  /* 0x0000000906097220 */ /* 0x002fc80000400000 */
[----:B------:R-:W-:Y:S01]  /*03d0*/  FFMA R5, R4, R9, R5 ;  /* 0x0000000904057223 */ /* 0x000fe20000000005 */
[----:B------:R-:W-:Y:S06]  /*03e0*/  @P0 EXIT ;  /* 0x000000000000094d */ /* 0x000fec0003800000 */
[----:B------:R-:W-:Y:S01]  /*03f0*/  STG.E desc[UR4][R2.64], R5 ;  /* 0x0000000502007986 */ /* 0x000fe2000c101904 */
[----:B------:R-:W-:Y:S05]  /*0400*/  EXIT ;  /* 0x000000000000794d */ /* 0x000fea0003800000 */
.L_x_0:
[----:B------:R-:W-:-:S00]  /*0410*/  BRA `(.L_x_0) ;  /* 0xfffffffc00fc7947 */ /* 0x000fc0000383ffff */
[----:B------:R-:W-:-:S00]  /*0420*/  NOP ;  /* 0x0000000000007918 */ /* 0x000fc00000000000 */
        /* <DEDUP_REMOVED lines=13> */
.L_x_1:


//--------------------- .nv.global.init           --------------------------
	.section	.nv.global.init,"aw",@progbits
.nv.global.init:
	.type		_$_str,@object
	.size		_$_str,(_$_str_$_2 - _$_str)
_$_str:
        /*0000*/ 	.byte	0x5f, 0x5f, 0x43, 0x55, 0x44, 0x41, 0x5f, 0x46, 0x54, 0x5a, 0x00
	.type		_$_str_$_2,@object
	.size		_$_str_$_2,(.L_1 - _$_str_$_2)
_$_str_$_2:
        /*000b*/ 	.byte	0x5f, 0x5f, 0x43, 0x55, 0x44, 0x41, 0x5f, 0x50, 0x52, 0x45, 0x43, 0x5f, 0x53, 0x51, 0x52, 0x54
        /*001b*/ 	.byte	0x00
.L_1:


//--------------------- .nv.constant0.triton_poi_fused__native_batch_norm_legit_no_training_add_silu_7 --------------------------
	.section	.nv.constant0.triton_poi_fused__native_batch_norm_legit_no_training_add_silu_7,"a",@progbits
	.sectionflags	@""
	.align	4
.nv.constant0.triton_poi_fused__native_batch_norm_legit_no_training_add_silu_7:
	.zero		588
